	.headerflags	@"EF_CUDA_TEXMODE_UNIFIED EF_CUDA_64BIT_ADDRESS EF_CUDA_ACCELERATORS EF_CUDA_SM90 EF_CUDA_VIRTUAL_SM(EF_CUDA_SM90)"
	.elftype	@"ET_EXEC"


//--------------------- .nv.info                  --------------------------
	.section	.nv.info,"",@"SHT_CUDA_INFO"
	.align	4


	//----- nvinfo : EIATTR_REGCOUNT
	.align		4
        /*0000*/ 	.byte	0x04, 0x2f
        /*0002*/ 	.short	(.L_1 - .L_0)
	.align		4
.L_0:
        /*0004*/ 	.word	index@(triton_poi_fused_cat_9)
        /*0008*/ 	.word	0x0000001c


	//----- nvinfo : EIATTR_MIN_STACK_SIZE
	.align		4
.L_1:
        /*000c*/ 	.byte	0x04, 0x12
        /*000e*/ 	.short	(.L_3 - .L_2)
	.align		4
.L_2:
        /*0010*/ 	.word	index@(triton_poi_fused_cat_9)
        /*0014*/ 	.word	0x00000000


	//----- nvinfo : EIATTR_FRAME_SIZE
	.align		4
.L_3:
        /*0018*/ 	.byte	0x04, 0x11
        /*001a*/ 	.short	(.L_5 - .L_4)
	.align		4
.L_4:
        /*001c*/ 	.word	index@(triton_poi_fused_cat_9)
        /*0020*/ 	.word	0x00000000


	//----- nvinfo : EIATTR_MIN_STACK_SIZE
	.align		4
.L_5:
        /*0024*/ 	.byte	0x04, 0x12
        /*0026*/ 	.short	(.L_7 - .L_6)
	.align		4
.L_6:
        /*0028*/ 	.word	index@(triton_poi_fused_cat_9)
        /*002c*/ 	.word	0x00000000
.L_7:


//--------------------- .nv.info.triton_poi_fused_cat_9 --------------------------
	.section	.nv.info.triton_poi_fused_cat_9,"",@"SHT_CUDA_INFO"
	.sectionflags	@""
	.align	4


	//----- nvinfo : EIATTR_CUDA_API_VERSION
	.align		4
        /*0000*/ 	.byte	0x04, 0x37
        /*0002*/ 	.short	(.L_9 - .L_8)
.L_8:
        /*0004*/ 	.word	0x0000007c


	//----- nvinfo : EIATTR_KPARAM_INFO
	.align		4
.L_9:
        /*0008*/ 	.byte	0x04, 0x17
        /*000a*/ 	.short	(.L_11 - .L_10)
.L_10:
        /*000c*/ 	.word	0x00000000
        /*0010*/ 	.short	0x0003
        /*0012*/ 	.short	0x0018
        /*0014*/ 	.byte	0x00, 0xf0, 0x11, 0x00


	//----- nvinfo : EIATTR_KPARAM_INFO
	.align		4
.L_11:
        /*0018*/ 	.byte	0x04, 0x17
        /*001a*/ 	.short	(.L_13 - .L_12)
.L_12:
        /*001c*/ 	.word	0x00000000
        /*0020*/ 	.short	0x0002
        /*0022*/ 	.short	0x0010
        /*0024*/ 	.byte	0x00, 0xf4, 0x21, 0x00


	//----- nvinfo : EIATTR_KPARAM_INFO
	.align		4
.L_13:
        /*0028*/ 	.byte	0x04, 0x17
        /*002a*/ 	.short	(.L_15 - .L_14)
.L_14:
        /*002c*/ 	.word	0x00000000
        /*0030*/ 	.short	0x0001
        /*0032*/ 	.short	0x0008
        /*0034*/ 	.byte	0x00, 0xf4, 0x21, 0x00


	//----- nvinfo : EIATTR_KPARAM_INFO
	.align		4
.L_15:
        /*0038*/ 	.byte	0x04, 0x17
        /*003a*/ 	.short	(.L_17 - .L_16)
.L_16:
        /*003c*/ 	.word	0x00000000
        /*0040*/ 	.short	0x0000
        /*0042*/ 	.short	0x0000
        /*0044*/ 	.byte	0x00, 0xf4, 0x21, 0x00


	//----- nvinfo : EIATTR_SPARSE_MMA_MASK
	.align		4
.L_17:
        /*0048*/ 	.byte	0x03, 0x50
        /*004a*/ 	.short	0x0000


	//----- nvinfo : EIATTR_MAXREG_COUNT
	.align		4
        /*004c*/ 	.byte	0x03, 0x1b
        /*004e*/ 	.short	0x00ff


	//----- nvinfo : EIATTR_EXIT_INSTR_OFFSETS
	.align		4
        /*0050*/ 	.byte	0x04, 0x1c
        /*0052*/ 	.short	(.L_19 - .L_18)


	//   ....[0]....
.L_18:
        /*0054*/ 	.word	0x00000630


	//   ....[1]....
        /*0058*/ 	.word	0x00000650


	//----- nvinfo : EIATTR_REQNTID
	.align		4
.L_19:
        /*005c*/ 	.byte	0x04, 0x10
        /*005e*/ 	.short	(.L_21 - .L_20)
.L_20:
        /*0060*/ 	.word	0x00000080
        /*0064*/ 	.word	0x00000001
        /*0068*/ 	.word	0x00000001


	//----- nvinfo : EIATTR_CBANK_PARAM_SIZE
	.align		4
.L_21:
        /*006c*/ 	.byte	0x03, 0x19
        /*006e*/ 	.short	0x001c


	//----- nvinfo : EIATTR_PARAM_CBANK
	.align		4
        /*0070*/ 	.byte	0x04, 0x0a
        /*0072*/ 	.short	(.L_23 - .L_22)
	.align		4
.L_22:
        /*0074*/ 	.word	index@(.nv.constant0.triton_poi_fused_cat_9)
        /*0078*/ 	.short	0x0210
        /*007a*/ 	.short	0x001c


	//----- nvinfo : EIATTR_SW_WAR
	.align		4
.L_23:
        /*007c*/ 	.byte	0x04, 0x36
        /*007e*/ 	.short	(.L_25 - .L_24)
.L_24:
        /*0080*/ 	.word	0x00000008
.L_25:


//--------------------- .nv.callgraph             --------------------------
	.section	.nv.callgraph,"",@"SHT_CUDA_CALLGRAPH"
	.align	4
	.sectionentsize	8
	.align		4
        /*0000*/ 	.word	0x00000000
	.align		4
        /*0004*/ 	.word	0xffffffff
	.align		4
        /*0008*/ 	.word	0x00000000
	.align		4
        /*000c*/ 	.word	0xfffffffe
	.align		4
        /*0010*/ 	.word	0x00000000
	.align		4
        /*0014*/ 	.word	0xfffffffd
	.align		4
        /*0018*/ 	.word	0x00000000
	.align		4
        /*001c*/ 	.word	0xfffffffc


//--------------------- .text.triton_poi_fused_cat_9 --------------------------
	.section	.text.triton_poi_fused_cat_9,"ax",@progbits
	.align	128
        .global         triton_poi_fused_cat_9
        .type           triton_poi_fused_cat_9,@function
        .size           triton_poi_fused_cat_9,(.L_x_1 - triton_poi_fused_cat_9)
        .other          triton_poi_fused_cat_9,@"STO_CUDA_ENTRY STV_DEFAULT"
triton_poi_fused_cat_9:
.text.triton_poi_fused_cat_9:
[----:B------:R-:W0:Y:S02]  /*0000*/  LDC R1, c[0x0][0x28] ;  /* 0x00000a00ff017b82 */ /* 0x000e240000000800 */
[----:B------:R-:W1:Y:S01]  /*0010*/  S2R R0, SR_TID.X ;  /* 0x0000000000007919 */ /* 0x000e620000002100 */
[----:B------:R-:W-:Y:S01]  /*0020*/  ULDC.64 UR4, c[0x0][0x208] ;  /* 0x0000820000047ab9 */ /* 0x000fe20000000a00 */
[----:B------:R-:W-:Y:S01]  /*0030*/  ULDC.64 UR6, c[0x0][0x218] ;  /* 0x0000860000067ab9 */ /* 0x000fe20000000a00 */
[----:B------:R-:W2:Y:S01]  /*0040*/  S2R R11, SR_CTAID.X ;  /* 0x00000000000b7919 */ /* 0x000ea20000002500 */
[----:B-1----:R-:W-:-:S05]  /*0050*/  IMAD.SHL.U32 R0, R0, 0x4, RZ ;  /* 0x0000000400007824 */ /* 0x002fca00078e00ff */
[----:B------:R-:W-:-:S05]  /*0060*/  LOP3.LUT R0, R0, 0x1fc, RZ, 0xc0, !PT ;  /* 0x000001fc00007812 */ /* 0x000fca00078ec0ff */
[----:B--2---:R-:W-:-:S04]  /*0070*/  IMAD R0, R11, 0x400, R0 ;  /* 0x000004000b007824 */ /* 0x004fc800078e0200 */
[----:B------:R-:W-:Y:S01]  /*0080*/  IMAD.HI R6, R0, 0x24168e19, RZ ;  /* 0x24168e1900067827 */ /* 0x000fe200078e02ff */
[----:B------:R-:W-:-:S04]  /*0090*/  SHF.R.S32.HI R3, RZ, 0x1f, R0 ;  /* 0x0000001fff037819 */ /* 0x000fc80000011400 */
[----:B------:R-:W-:Y:S02]  /*00a0*/  LEA.HI R10, R3, R0, RZ, 0x6 ;  /* 0x00000000030a7211 */ /* 0x000fe400078f30ff */
[----:B------:R-:W1:Y:S02]  /*00b0*/  LDC.64 R2, c[0x0][0x210] ;  /* 0x00008400ff027b82 */ /* 0x000e640000000a00 */
[----:B------:R-:W-:-:S05]  /*00c0*/  SHF.R.S32.HI R9, RZ, 0x6, R10 ;  /* 0x00000006ff097819 */ /* 0x000fca000001140a */
[----:B------:R-:W-:-:S05]  /*00d0*/  IMAD.HI R4, R9, 0x24168e19, RZ ;  /* 0x24168e1909047827 */ /* 0x000fca00078e02ff */
[----:B------:R-:W-:-:S04]  /*00e0*/  SHF.R.U32.HI R5, RZ, 0x1f, R4 ;  /* 0x0000001fff057819 */ /* 0x000fc80000011604 */
[----:B------:R-:W-:Y:S02]  /*00f0*/  LEA.HI.SX32 R4, R4, R5, 0x1a ;  /* 0x0000000504047211 */ /* 0x000fe400078fd2ff */
[----:B------:R-:W-:-:S03]  /*0100*/  SHF.R.U32.HI R5, RZ, 0x1f, R6 ;  /* 0x0000001fff057819 */ /* 0x000fc60000011606 */
[----:B------:R-:W-:Y:S01]  /*0110*/  IMAD R9, R4, -0x1c6, R9 ;  /* 0xfffffe3a04097824 */ /* 0x000fe200078e0209 */
[----:B------:R-:W-:Y:S02]  /*0120*/  LEA.HI.SX32 R17, R6, R5, 0x14 ;  /* 0x0000000506117211 */ /* 0x000fe400078fa2ff */
[----:B------:R-:W-:Y:S02]  /*0130*/  CS2R R4, SRZ ;  /* 0x0000000000047805 */ /* 0x000fe4000001ff00 */
[----:B------:R-:W-:Y:S01]  /*0140*/  ISETP.GE.AND P3, PT, R9, 0x17b, PT ;  /* 0x0000017b0900780c */ /* 0x000fe20003f66270 */
[----:B------:R-:W-:-:S03]  /*0150*/  IMAD R6, R17, -0x7180, R0 ;  /* 0xffff8e8011067824 */ /* 0x000fc600078e0200 */
[----:B------:R-:W-:Y:S01]  /*0160*/  ISETP.LT.AND P5, PT, R0, 0x1c600, !P3 ;  /* 0x0001c6000000780c */ /* 0x000fe20005fa1270 */
[----:B------:R-:W-:Y:S01]  /*0170*/  IMAD R13, R17, 0x5ec0, R6 ;  /* 0x00005ec0110d7824 */ /* 0x000fe200078e0206 */
[----:B------:R-:W-:-:S03]  /*0180*/  CS2R R6, SRZ ;  /* 0x0000000000067805 */ /* 0x000fc6000001ff00 */
[----:B-1----:R-:W-:-:S08]  /*0190*/  IMAD.WIDE R12, R13, 0x4, R2 ;  /* 0x000000040d0c7825 */ /* 0x002fd000078e0202 */
[----:B------:R1:W2:Y:S01]  /*01a0*/  @P5 LDG.E.128 R4, desc[UR4][R12.64] ;  /* 0x000000040c045981 */ /* 0x0002a2000c1e1d00 */
[----:B------:R-:W-:Y:S01]  /*01b0*/  SHF.R.S32.HI R11, RZ, 0x15, R11 ;  /* 0x00000015ff0b7819 */ /* 0x000fe2000001140b */
[C---:B------:R-:W-:Y:S01]  /*01c0*/  VIADD R8, R0.reuse, 0x200 ;  /* 0x0000020000087836 */ /* 0x040fe20000000000 */
[----:B------:R-:W-:Y:S02]  /*01d0*/  ISETP.GE.AND P0, PT, R0, 0x1c600, PT ;  /* 0x0001c6000000780c */ /* 0x000fe40003f06270 */
[----:B------:R-:W-:Y:S01]  /*01e0*/  SGXT R11, R11, 0x1 ;  /* 0x000000010b0b781a */ /* 0x000fe20000000200 */
[----:B------:R-:W-:-:S03]  /*01f0*/  IMAD.HI R16, R8, 0x24168e19, RZ ;  /* 0x24168e1908107827 */ /* 0x000fc600078e02ff */
[----:B------:R-:W-:Y:S01]  /*0200*/  LEA.HI R11, R11, R8, RZ, 0x6 ;  /* 0x000000080b0b7211 */ /* 0x000fe200078f30ff */
[----:B-1----:R-:W-:Y:S01]  /*0210*/  IMAD R12, R17, 0x12c0, RZ ;  /* 0x000012c0110c7824 */ /* 0x002fe200078e02ff */
[----:B------:R-:W-:Y:S02]  /*0220*/  SHF.R.U32.HI R19, RZ, 0x1f, R16 ;  /* 0x0000001fff137819 */ /* 0x000fe40000011610 */
[----:B------:R-:W-:Y:S02]  /*0230*/  SHF.R.S32.HI R11, RZ, 0x6, R11 ;  /* 0x00000006ff0b7819 */ /* 0x000fe4000001140b */
[----:B------:R-:W-:Y:S02]  /*0240*/  LOP3.LUT R13, R10, 0xffffffc0, RZ, 0xc0, !PT ;  /* 0xffffffc00a0d7812 */ /* 0x000fe400078ec0ff */
[----:B------:R-:W-:Y:S01]  /*0250*/  LEA.HI.SX32 R19, R16, R19, 0x14 ;  /* 0x0000001310137211 */ /* 0x000fe200078fa2ff */
[----:B------:R-:W-:Y:S01]  /*0260*/  IMAD.HI R14, R11, 0x24168e19, RZ ;  /* 0x24168e190b0e7827 */ /* 0x000fe200078e02ff */
[----:B------:R-:W-:-:S03]  /*0270*/  SHF.R.S32.HI R17, RZ, 0x1f, R12 ;  /* 0x0000001fff117819 */ /* 0x000fc6000001140c */
[----:B------:R-:W-:Y:S01]  /*0280*/  IMAD.IADD R13, R0, 0x1, -R13 ;  /* 0x00000001000d7824 */ /* 0x000fe200078e0a0d */
[----:B------:R-:W-:Y:S01]  /*0290*/  SHF.R.U32.HI R15, RZ, 0x1f, R14 ;  /* 0x0000001fff0f7819 */ /* 0x000fe2000001160e */
[----:B------:R-:W-:-:S03]  /*02a0*/  IMAD.SHL.U32 R16, R9, 0x40, RZ ;  /* 0x0000004009107824 */ /* 0x000fc600078e00ff */
[----:B------:R-:W-:Y:S01]  /*02b0*/  LEA.HI.SX32 R14, R14, R15, 0x1a ;  /* 0x0000000f0e0e7211 */ /* 0x000fe200078fd2ff */
[C---:B------:R-:W-:Y:S01]  /*02c0*/  IMAD R15, R19.reuse, 0x12c0, RZ ;  /* 0x000012c0130f7824 */ /* 0x040fe200078e02ff */
[----:B------:R-:W-:Y:S02]  /*02d0*/  IADD3 R12, P1, P6, R16, R13, R12 ;  /* 0x0000000d100c7210 */ /* 0x000fe40007e3e00c */
[----:B------:R-:W-:Y:S01]  /*02e0*/  SHF.R.S32.HI R20, RZ, 0x1f, R13 ;  /* 0x0000001fff147819 */ /* 0x000fe2000001140d */
[----:B------:R-:W-:Y:S01]  /*02f0*/  IMAD R10, R14, -0x1c6, R11 ;  /* 0xfffffe3a0e0a7824 */ /* 0x000fe200078e020b */
[----:B------:R-:W-:Y:S01]  /*0300*/  SHF.R.S32.HI R16, RZ, 0x1f, R16 ;  /* 0x0000001fff107819 */ /* 0x000fe20000011410 */
[----:B------:R-:W-:Y:S01]  /*0310*/  IMAD R14, R19, -0x7180, R8 ;  /* 0xffff8e80130e7824 */ /* 0x000fe200078e0208 */
[----:B------:R-:W-:Y:S01]  /*0320*/  SHF.R.S32.HI R21, RZ, 0x1f, R15 ;  /* 0x0000001fff157819 */ /* 0x000fe2000001140f */
[----:B------:R-:W-:Y:S01]  /*0330*/  IMAD.SHL.U32 R18, R10, 0x40, RZ ;  /* 0x000000400a127824 */ /* 0x000fe200078e00ff */
[----:B------:R-:W-:-:S02]  /*0340*/  IADD3.X R17, R16, R20, R17, P1, P6 ;  /* 0x0000001410117210 */ /* 0x000fc40000fec411 */
[----:B------:R-:W-:Y:S02]  /*0350*/  ISETP.GT.AND P1, PT, R9, 0x17a, !P0 ;  /* 0x0000017a0900780c */ /* 0x000fe40004724270 */
[----:B------:R-:W-:Y:S01]  /*0360*/  IADD3 R11, P2, P4, R18, R13, R15 ;  /* 0x0000000d120b7210 */ /* 0x000fe20007c5e00f */
[----:B------:R-:W-:Y:S01]  /*0370*/  IMAD R13, R19, 0x5ec0, R14 ;  /* 0x00005ec0130d7824 */ /* 0x000fe200078e020e */
[----:B------:R-:W-:-:S03]  /*0380*/  SHF.R.S32.HI R15, RZ, 0x1f, R18 ;  /* 0x0000001fff0f7819 */ /* 0x000fc60000011412 */
[----:B------:R-:W-:Y:S01]  /*0390*/  IMAD.WIDE R24, R13, 0x4, R2 ;  /* 0x000000040d187825 */ /* 0x000fe200078e0202 */
[----:B------:R-:W-:Y:S01]  /*03a0*/  IADD3.X R14, R15, R20, R21, P2, P4 ;  /* 0x000000140f0e7210 */ /* 0x000fe200017e8415 */
[----:B------:R-:W1:Y:S01]  /*03b0*/  LDC.64 R2, c[0x0][0x220] ;  /* 0x00008800ff027b82 */ /* 0x000e620000000a00 */
[----:B------:R-:W-:Y:S02]  /*03c0*/  LEA R18, P4, R12, UR6, 0x2 ;  /* 0x000000060c127c11 */ /* 0x000fe4000f8810ff */
[----:B------:R-:W-:Y:S02]  /*03d0*/  ISETP.GE.AND P2, PT, R10, 0x17b, PT ;  /* 0x0000017b0a00780c */ /* 0x000fe40003f46270 */
[----:B------:R-:W-:Y:S02]  /*03e0*/  LEA.HI.X R19, R12, UR7, R17, 0x2, P4 ;  /* 0x000000070c137c11 */ /* 0x000fe4000a0f1411 */
[----:B------:R-:W-:Y:S02]  /*03f0*/  LEA R16, P4, R11, UR6, 0x2 ;  /* 0x000000060b107c11 */ /* 0x000fe4000f8810ff */
[----:B------:R-:W-:-:S02]  /*0400*/  ISETP.LT.AND P6, PT, R8, 0x1c600, !P2 ;  /* 0x0001c6000800780c */ /* 0x000fc400057c1270 */
[----:B------:R-:W-:Y:S02]  /*0410*/  LEA.HI.X R17, R11, UR7, R14, 0x2, P4 ;  /* 0x000000070b117c11 */ /* 0x000fe4000a0f140e */
[----:B------:R-:W-:Y:S02]  /*0420*/  CS2R R12, SRZ ;  /* 0x00000000000c7805 */ /* 0x000fe4000001ff00 */
[----:B------:R-:W-:Y:S02]  /*0430*/  CS2R R14, SRZ ;  /* 0x00000000000e7805 */ /* 0x000fe4000001ff00 */
[----:B--2---:R-:W-:Y:S02]  /*0440*/  SEL R20, R4, RZ, P5 ;  /* 0x000000ff04147207 */ /* 0x004fe40002800000 */
[----:B------:R-:W-:Y:S02]  /*0450*/  SEL R21, R5, RZ, P5 ;  /* 0x000000ff05157207 */ /* 0x000fe40002800000 */
[----:B------:R-:W-:-:S02]  /*0460*/  CS2R R4, SRZ ;  /* 0x0000000000047805 */ /* 0x000fc4000001ff00 */
[----:B------:R-:W-:Y:S02]  /*0470*/  SEL R22, R6, RZ, P5 ;  /* 0x000000ff06167207 */ /* 0x000fe40002800000 */
[----:B------:R-:W-:Y:S02]  /*0480*/  SEL R23, R7, RZ, P5 ;  /* 0x000000ff07177207 */ /* 0x000fe40002800000 */
[----:B------:R-:W-:Y:S02]  /*0490*/  CS2R R6, SRZ ;  /* 0x0000000000067805 */ /* 0x000fe4000001ff00 */
[----:B------:R-:W-:-:S04]  /*04a0*/  ISETP.GE.AND P5, PT, R8, 0x1c600, PT ;  /* 0x0001c6000800780c */ /* 0x000fc80003fa6270 */
[----:B------:R-:W-:Y:S01]  /*04b0*/  ISETP.GT.AND P4, PT, R10, 0x17a, !P5 ;  /* 0x0000017a0a00780c */ /* 0x000fe20006f84270 */
[----:B------:R-:W2:Y:S01]  /*04c0*/  @P1 LDG.E.128 R4, desc[UR4][R18.64+-0x17b00] ;  /* 0xfe85000412041981 */ /* 0x000ea2000c1e1d00 */
[----:B------:R-:W-:Y:S02]  /*04d0*/  CS2R R8, SRZ ;  /* 0x0000000000087805 */ /* 0x000fe4000001ff00 */
[----:B------:R-:W-:-:S06]  /*04e0*/  CS2R R10, SRZ ;  /* 0x00000000000a7805 */ /* 0x000fcc000001ff00 */
[----:B------:R-:W3:Y:S04]  /*04f0*/  @P6 LDG.E.128 R8, desc[UR4][R24.64] ;  /* 0x0000000418086981 */ /* 0x000ee8000c1e1d00 */
[----:B------:R-:W4:Y:S01]  /*0500*/  @P4 LDG.E.128 R12, desc[UR4][R16.64+-0x17b00] ;  /* 0xfe850004100c4981 */ /* 0x000f22000c1e1d00 */
[----:B-1----:R-:W-:Y:S01]  /*0510*/  IMAD.WIDE R2, R0, 0x4, R2 ;  /* 0x0000000400027825 */ /* 0x002fe200078e0202 */
[----:B--2---:R-:W-:Y:S02]  /*0520*/  SEL R19, R4, RZ, P1 ;  /* 0x000000ff04137207 */ /* 0x004fe40000800000 */
[----:B------:R-:W-:Y:S02]  /*0530*/  SEL R4, R5, RZ, P1 ;  /* 0x000000ff05047207 */ /* 0x000fe40000800000 */
[----:B------:R-:W-:-:S02]  /*0540*/  SEL R5, R6, RZ, P1 ;  /* 0x000000ff06057207 */ /* 0x000fc40000800000 */
[----:B------:R-:W-:Y:S02]  /*0550*/  SEL R6, R7, RZ, P1 ;  /* 0x000000ff07067207 */ /* 0x000fe40000800000 */
[----:B------:R-:W-:Y:S02]  /*0560*/  SEL R20, R20, R19, !P3 ;  /* 0x0000001314147207 */ /* 0x000fe40005800000 */
[----:B------:R-:W-:Y:S02]  /*0570*/  SEL R21, R21, R4, !P3 ;  /* 0x0000000415157207 */ /* 0x000fe40005800000 */
[----:B------:R-:W-:Y:S02]  /*0580*/  SEL R22, R22, R5, !P3 ;  /* 0x0000000516167207 */ /* 0x000fe40005800000 */
[----:B------:R-:W-:Y:S02]  /*0590*/  SEL R23, R23, R6, !P3 ;  /* 0x0000000617177207 */ /* 0x000fe40005800000 */
[----:B---3--:R-:W-:-:S02]  /*05a0*/  SEL R8, R8, RZ, P6 ;  /* 0x000000ff08087207 */ /* 0x008fc40003000000 */
[----:B------:R-:W-:Y:S01]  /*05b0*/  SEL R9, R9, RZ, P6 ;  /* 0x000000ff09097207 */ /* 0x000fe20003000000 */
[----:B------:R1:W-:Y:S01]  /*05c0*/  @!P0 STG.E.128 desc[UR4][R2.64], R20 ;  /* 0x0000001402008986 */ /* 0x0003e2000c101d04 */
[----:B------:R-:W-:Y:S02]  /*05d0*/  SEL R10, R10, RZ, P6 ;  /* 0x000000ff0a0a7207 */ /* 0x000fe40003000000 */
[----:B------:R-:W-:Y:S02]  /*05e0*/  SEL R11, R11, RZ, P6 ;  /* 0x000000ff0b0b7207 */ /* 0x000fe40003000000 */
[----:B----4-:R-:W-:Y:S02]  /*05f0*/  @P2 SEL R8, R12, RZ, P4 ;  /* 0x000000ff0c082207 */ /* 0x010fe40002000000 */
[----:B------:R-:W-:Y:S02]  /*0600*/  @P2 SEL R9, R13, RZ, P4 ;  /* 0x000000ff0d092207 */ /* 0x000fe40002000000 */
[----:B------:R-:W-:-:S02]  /*0610*/  @P2 SEL R10, R14, RZ, P4 ;  /* 0x000000ff0e0a2207 */ /* 0x000fc40002000000 */
[----:B------:R-:W-:Y:S01]  /*0620*/  @P2 SEL R11, R15, RZ, P4 ;  /* 0x000000ff0f0b2207 */ /* 0x000fe20002000000 */
[----:B------:R-:W-:Y:S06]  /*0630*/  @P5 EXIT ;  /* 0x000000000000594d */ /* 0x000fec0003800000 */
[----:B------:R-:W-:Y:S01]  /*0640*/  STG.E.128 desc[UR4][R2.64+0x800], R8 ;  /* 0x0008000802007986 */ /* 0x000fe2000c101d04 */
[----:B------:R-:W-:Y:S05]  /*0650*/  EXIT ;  /* 0x000000000000794d */ /* 0x000fea0003800000 */
.L_x_0:
[----:B------:R-:W-:-:S00]  /*0660*/  BRA `(.L_x_0) ;  /* 0xfffffffc00fc7947 */ /* 0x000fc0000383ffff */
[----:B------:R-:W-:-:S00]  /*0670*/  NOP ;  /* 0x0000000000007918 */ /* 0x000fc00000000000 */
        /* <DEDUP_REMOVED lines=8> */
.L_x_1:


//--------------------- .nv.constant0.triton_poi_fused_cat_9 --------------------------
	.section	.nv.constant0.triton_poi_fused_cat_9,"a",@progbits
	.sectionflags	@""
	.align	4
.nv.constant0.triton_poi_fused_cat_9:
	.zero		556
